//
// Generated by NVIDIA NVVM Compiler
//
// Compiler Build ID: CL-36424714
// Cuda compilation tools, release 13.0, V13.0.88
// Based on NVVM 20.0.0
//

.version 9.0
.target sm_100
.address_size 64

	// .globl	_Z6searchmmi
.extern .func  (.param .b32 func_retval0) vprintf
(
	.param .b64 vprintf_param_0,
	.param .b64 vprintf_param_1
)
;
.global .align 1 .b8 $str[18] = {83, 101, 101, 100, 32, 37, 108, 117, 32, 119, 105, 116, 104, 32, 37, 100, 10};

.visible .entry _Z6searchmmi(
	.param .u64 _Z6searchmmi_param_0,
	.param .u64 _Z6searchmmi_param_1,
	.param .u32 _Z6searchmmi_param_2
)
{
	.local .align 8 .b8 	__local_depot0[16];
	.reg .b64 	%SP;
	.reg .b64 	%SPL;
	.reg .pred 	%p<7>;
	.reg .b32 	%r<51>;
	.reg .b64 	%rd<73>;
	.reg .b64 	%fd<3>;

	mov.u64 	%SPL, __local_depot0;
	cvta.local.u64 	%SP, %SPL;
	ld.param.u64 	%rd20, [_Z6searchmmi_param_0];
	ld.param.u64 	%rd19, [_Z6searchmmi_param_1];
	ld.param.u32 	%r6, [_Z6searchmmi_param_2];
	mov.u32 	%r7, %ctaid.x;
	mov.u32 	%r8, %ntid.x;
	mov.u32 	%r9, %tid.x;
	mad.lo.s32 	%r10, %r7, %r8, %r9;
	cvt.u64.u32 	%rd21, %r10;
	mov.u32 	%r11, %nctaid.x;
	mul.lo.s32 	%r1, %r11, %r8;
	add.s64 	%rd66, %rd20, %rd21;
	setp.ge.u64 	%p1, %rd66, %rd19;
	@%p1 bra 	$L__BB0_10;
	add.u64 	%rd22, %SP, 0;
	add.u64 	%rd2, %SPL, 0;
	cvt.u64.u32 	%rd3, %r1;
$L__BB0_2:
	xor.b64  	%rd23, %rd66, 7640891576956012809;
	add.s64 	%rd24, %rd23, -7046029254386353131;
	xor.b64  	%rd25, %rd66, -6963275507916725750;
	shr.u64 	%rd26, %rd25, 30;
	xor.b64  	%rd27, %rd26, %rd25;
	mul.lo.s64 	%rd28, %rd27, -4658895280553007687;
	shr.u64 	%rd29, %rd28, 27;
	xor.b64  	%rd30, %rd29, %rd28;
	mul.lo.s64 	%rd31, %rd30, -7723592293110705685;
	shr.u64 	%rd32, %rd31, 31;
	xor.b64  	%rd68, %rd32, %rd31;
	xor.b64  	%rd33, %rd24, 5495999711084782798;
	shr.u64 	%rd34, %rd33, 30;
	xor.b64  	%rd35, %rd34, %rd33;
	mul.lo.s64 	%rd36, %rd35, -4658895280553007687;
	shr.u64 	%rd37, %rd36, 27;
	xor.b64  	%rd38, %rd37, %rd36;
	mul.lo.s64 	%rd39, %rd38, -7723592293110705685;
	shr.u64 	%rd40, %rd39, 31;
	xor.b64  	%rd67, %rd40, %rd39;
	mov.b32 	%r49, 0;
$L__BB0_3:
	mov.u32 	%r2, %r49;
	xor.b64  	%rd41, %rd68, %rd67;
	mov.b64 	{%r14, %r15}, %rd68;
	shf.l.wrap.b32 	%r16, %r15, %r14, 17;
	shf.l.wrap.b32 	%r17, %r14, %r15, 17;
	mov.b64 	%rd42, {%r17, %r16};
	shl.b64 	%rd43, %rd41, 21;
	xor.b64  	%rd44, %rd42, %rd43;
	xor.b64  	%rd45, %rd44, %rd41;
	mov.b64 	{%r18, %r19}, %rd41;
	shf.l.wrap.b32 	%r20, %r18, %r19, 28;
	shf.l.wrap.b32 	%r21, %r19, %r18, 28;
	mov.b64 	%rd46, {%r21, %r20};
	add.s64 	%rd47, %rd45, %rd46;
	mov.b64 	{%r22, %r23}, %rd47;
	shf.l.wrap.b32 	%r24, %r22, %r23, 17;
	shf.l.wrap.b32 	%r25, %r23, %r22, 17;
	mov.b64 	%rd48, {%r25, %r24};
	add.s64 	%rd49, %rd48, %rd45;
	xor.b64  	%rd50, %rd45, %rd46;
	mov.b64 	{%r26, %r27}, %rd45;
	shf.l.wrap.b32 	%r28, %r27, %r26, 17;
	shf.l.wrap.b32 	%r29, %r26, %r27, 17;
	mov.b64 	%rd51, {%r29, %r28};
	shl.b64 	%rd52, %rd50, 21;
	xor.b64  	%rd53, %rd51, %rd52;
	xor.b64  	%rd68, %rd53, %rd50;
	mov.b64 	{%r30, %r31}, %rd50;
	shf.l.wrap.b32 	%r32, %r30, %r31, 28;
	shf.l.wrap.b32 	%r33, %r31, %r30, 28;
	mov.b64 	%rd67, {%r33, %r32};
	shr.u64 	%rd54, %rd49, 11;
	cvt.rn.f64.u64 	%fd1, %rd54;
	mul.f64 	%fd2, %fd1, 0d3CA0000000000000;
	setp.geu.f64 	%p2, %fd2, 0d3F9999999999999A;
	mov.b32 	%r50, -1;
	@%p2 bra 	$L__BB0_6;
$L__BB0_4:
	add.s64 	%rd55, %rd68, %rd67;
	mov.b64 	{%r34, %r35}, %rd55;
	shf.l.wrap.b32 	%r36, %r34, %r35, 17;
	shf.l.wrap.b32 	%r37, %r35, %r34, 17;
	mov.b64 	%rd56, {%r37, %r36};
	add.s64 	%rd57, %rd56, %rd68;
	xor.b64  	%rd58, %rd68, %rd67;
	mov.b64 	{%r38, %r39}, %rd68;
	shf.l.wrap.b32 	%r40, %r39, %r38, 17;
	shf.l.wrap.b32 	%r41, %r38, %r39, 17;
	mov.b64 	%rd59, {%r41, %r40};
	shl.b64 	%rd60, %rd58, 21;
	xor.b64  	%rd61, %rd59, %rd60;
	xor.b64  	%rd68, %rd61, %rd58;
	mov.b64 	{%r42, %r43}, %rd58;
	shf.l.wrap.b32 	%r44, %r42, %r43, 28;
	shf.l.wrap.b32 	%r45, %r43, %r42, 28;
	mov.b64 	%rd67, {%r45, %r44};
	and.b64  	%rd62, %rd57, 4294967295;
	mul.lo.s64 	%rd15, %rd62, 3;
	cvt.u32.u64 	%r46, %rd15;
	setp.eq.s32 	%p3, %r46, 0;
	@%p3 bra 	$L__BB0_4;
	{ .reg .b32 tmp; mov.b64 {tmp, %r50}, %rd15; }
$L__BB0_6:
	setp.eq.s32 	%p4, %r50, %r6;
	add.s32 	%r49, %r2, 1;
	@%p4 bra 	$L__BB0_3;
	setp.lt.u32 	%p5, %r2, 5;
	@%p5 bra 	$L__BB0_9;
	st.local.u64 	[%rd2], %rd66;
	st.local.u32 	[%rd2+8], %r2;
	mov.u64 	%rd63, $str;
	cvta.global.u64 	%rd64, %rd63;
	{ // callseq 0, 0
	.param .b64 param0;
	st.param.b64 	[param0], %rd64;
	.param .b64 param1;
	st.param.b64 	[param1], %rd22;
	.param .b32 retval0;
	call.uni (retval0), 
	vprintf, 
	(
	param0, 
	param1
	);
	ld.param.b32 	%r47, [retval0];
	} // callseq 0
$L__BB0_9:
	add.s64 	%rd66, %rd66, %rd3;
	setp.lt.u64 	%p6, %rd66, %rd19;
	@%p6 bra 	$L__BB0_2;
$L__BB0_10:
	ret;

}


// ===== COMPILED SASS (sm_100) =====

	.target	sm_100

	.elftype	@"ET_EXEC"


//--------------------- .note.nv.tkinfo           --------------------------
	.section	.note.nv.tkinfo,"",@"SHT_NOTE"
	.sectionflags	@"SHF_NOTE_NV_TKINFO"
	.tkinfo
        /*0018*/ 	.word	0x00000002
        /*0030*/ 	.string	""
        /*0030*/ 	.string	"ptxas"
        /*0030*/ 	.string	"Cuda compilation tools, release 13.0, V13.0.88"
        /*0030*/ 	.string	"Build cuda_13.0.r13.0/compiler.36424714_0"
        /*0030*/ 	.string	"-arch sm_100 -m 64 "



//--------------------- .note.nv.cuinfo           --------------------------
	.section	.note.nv.cuinfo,"",@"SHT_NOTE"
	.sectionflags	@"SHF_NOTE_NV_CUINFO"
        /*0018*/ 	.short	0x0002
        /*001a*/ 	.short	0x0064
        /*001c*/ 	.short	0x0082
	.zero		2


//--------------------- .nv.info                  --------------------------
	.section	.nv.info,"",@"SHT_CUDA_INFO"
	.align	4


	//----- nvinfo : EIATTR_REGCOUNT
	.align		4
        /*0000*/ 	.byte	0x04, 0x2f
        /*0002*/ 	.short	(.L_2 - .L_1)
	.align		4
.L_1:
        /*0004*/ 	.word	index@(_Z6searchmmi)
        /*0008*/ 	.word	0x0000001a


	//----- nvinfo : EIATTR_FRAME_SIZE
	.align		4
.L_2:
        /*000c*/ 	.byte	0x04, 0x11
        /*000e*/ 	.short	(.L_4 - .L_3)
	.align		4
.L_3:
        /*0010*/ 	.word	index@(_Z6searchmmi)
        /*0014*/ 	.word	0x00000010


	//----- nvinfo : EIATTR_MIN_STACK_SIZE
	.align		4
.L_4:
        /*0018*/ 	.byte	0x04, 0x12
        /*001a*/ 	.short	(.L_6 - .L_5)
	.align		4
.L_5:
        /*001c*/ 	.word	index@(_Z6searchmmi)
        /*0020*/ 	.word	0x00000010
.L_6:


//--------------------- .nv.compat                --------------------------
	.section	.nv.compat,"",@"SHT_CUDA_COMPAT_INFO"
	.align	4
        /*0000*/ 	.byte	0x02, 0x09, 0x00, 0x00, 0x02, 0x02, 0x01, 0x00, 0x02, 0x05, 0x05, 0x00, 0x03, 0x07, 0x01, 0x01
        /*0010*/ 	.byte	0x02, 0x03, 0x00, 0x00, 0x02, 0x06, 0x01, 0x00, 0x04, 0x0b, 0x08, 0x00, 0x01, 0x00, 0x00, 0x00
        /*0020*/ 	.byte	0x00, 0x00, 0x00, 0x00


//--------------------- .nv.info._Z6searchmmi     --------------------------
	.section	.nv.info._Z6searchmmi,"",@"SHT_CUDA_INFO"
	.sectionflags	@""
	.align	4


	//----- nvinfo : EIATTR_CUDA_API_VERSION
	.align		4
        /*0000*/ 	.byte	0x04, 0x37
        /*0002*/ 	.short	(.L_8 - .L_7)
.L_7:
        /*0004*/ 	.word	0x00000082


	//----- nvinfo : EIATTR_KPARAM_INFO
	.align		4
.L_8:
        /*0008*/ 	.byte	0x04, 0x17
        /*000a*/ 	.short	(.L_10 - .L_9)
.L_9:
        /*000c*/ 	.word	0x00000000
        /*0010*/ 	.short	0x0002
        /*0012*/ 	.short	0x0010
        /*0014*/ 	.byte	0x00, 0xf0, 0x11, 0x00


	//----- nvinfo : EIATTR_KPARAM_INFO
	.align		4
.L_10:
        /*0018*/ 	.byte	0x04, 0x17
        /*001a*/ 	.short	(.L_12 - .L_11)
.L_11:
        /*001c*/ 	.word	0x00000000
        /*0020*/ 	.short	0x0001
        /*0022*/ 	.short	0x0008
        /*0024*/ 	.byte	0x00, 0xf0, 0x21, 0x00


	//----- nvinfo : EIATTR_KPARAM_INFO
	.align		4
.L_12:
        /*0028*/ 	.byte	0x04, 0x17
        /*002a*/ 	.short	(.L_14 - .L_13)
.L_13:
        /*002c*/ 	.word	0x00000000
        /*0030*/ 	.short	0x0000
        /*0032*/ 	.short	0x0000
        /*0034*/ 	.byte	0x00, 0xf0, 0x21, 0x00


	//----- nvinfo : EIATTR_SPARSE_MMA_MASK
	.align		4
.L_14:
        /*0038*/ 	.byte	0x03, 0x50
        /*003a*/ 	.short	0x0000


	//----- nvinfo : EIATTR_MAXREG_COUNT
	.align		4
        /*003c*/ 	.byte	0x03, 0x1b
        /*003e*/ 	.short	0x00ff


	//----- nvinfo : EIATTR_EXTERNS
	.align		4
        /*0040*/ 	.byte	0x04, 0x0f
        /*0042*/ 	.short	(.L_16 - .L_15)


	//   ....[0]....
	.align		4
.L_15:
        /*0044*/ 	.word	index@(vprintf)


	//----- nvinfo : EIATTR_MERCURY_ISA_VERSION
	.align		4
.L_16:
        /*0048*/ 	.byte	0x03, 0x5f
        /*004a*/ 	.short	0x0101


	//----- nvinfo : EIATTR_VRC_CTA_INIT_COUNT
	.align		4
        /*004c*/ 	.byte	0x02, 0x4a
	.zero		1
	.zero		1


	//----- nvinfo : EIATTR_SYSCALL_OFFSETS
	.align		4
        /*0050*/ 	.byte	0x04, 0x46
        /*0052*/ 	.short	(.L_18 - .L_17)


	//   ....[0]....
.L_17:
        /*0054*/ 	.word	0x00000990


	//----- nvinfo : EIATTR_EXIT_INSTR_OFFSETS
	.align		4
.L_18:
        /*0058*/ 	.byte	0x04, 0x1c
        /*005a*/ 	.short	(.L_20 - .L_19)


	//   ....[0]....
.L_19:
        /*005c*/ 	.word	0x00000110


	//   ....[1]....
        /*0060*/ 	.word	0x00000a10


	//----- nvinfo : EIATTR_CRS_STACK_SIZE
	.align		4
.L_20:
        /*0064*/ 	.byte	0x04, 0x1e
        /*0066*/ 	.short	(.L_22 - .L_21)
.L_21:
        /*0068*/ 	.word	0x00000000


	//----- nvinfo : EIATTR_CBANK_PARAM_SIZE
	.align		4
.L_22:
        /*006c*/ 	.byte	0x03, 0x19
        /*006e*/ 	.short	0x0014


	//----- nvinfo : EIATTR_PARAM_CBANK
	.align		4
        /*0070*/ 	.byte	0x04, 0x0a
        /*0072*/ 	.short	(.L_24 - .L_23)
	.align		4
.L_23:
        /*0074*/ 	.word	index@(.nv.constant0._Z6searchmmi)
        /*0078*/ 	.short	0x0380
        /*007a*/ 	.short	0x0014


	//----- nvinfo : EIATTR_SW_WAR
	.align		4
.L_24:
        /*007c*/ 	.byte	0x04, 0x36
        /*007e*/ 	.short	(.L_26 - .L_25)
.L_25:
        /*0080*/ 	.word	0x00000008
.L_26:


//--------------------- .nv.callgraph             --------------------------
	.section	.nv.callgraph,"",@"SHT_CUDA_CALLGRAPH"
	.align	4
	.sectionentsize	8
	.align		4
        /*0000*/ 	.word	0x00000000
	.align		4
        /*0004*/ 	.word	0xffffffff
	.align		4
        /*0008*/ 	.word	index@(_Z6searchmmi)
	.align		4
        /*000c*/ 	.word	index@(vprintf)
	.align		4
        /*0010*/ 	.word	0x00000000
	.align		4
        /*0014*/ 	.word	0xfffffffe
	.align		4
        /*0018*/ 	.word	0x00000000
	.align		4
        /*001c*/ 	.word	0xfffffffd
	.align		4
        /*0020*/ 	.word	0x00000000
	.align		4
        /*0024*/ 	.word	0xfffffffc


//--------------------- .nv.constant4             --------------------------
	.section	.nv.constant4,"a",@progbits
	.align	8
	.align		8
.nv.constant4:
        /*0000*/ 	.dword	vprintf
	.align		8
        /*0008*/ 	.dword	$str


//--------------------- .text._Z6searchmmi        --------------------------
	.section	.text._Z6searchmmi,"ax",@progbits
	.align	128
        .global         _Z6searchmmi
        .type           _Z6searchmmi,@function
        .size           _Z6searchmmi,(.L_x_9 - _Z6searchmmi)
        .other          _Z6searchmmi,@"STO_CUDA_ENTRY STV_DEFAULT"
_Z6searchmmi:
.text._Z6searchmmi:
[----:B------:R-:W0:Y:S01]  /*0000*/  LDC R1, c[0x0][0x37c] ;  /* 0x0000df00ff017b82 */ /* 0x000e220000000800 */
[----:B------:R-:W1:Y:S01]  /*0010*/  S2R R0, SR_TID.X ;  /* 0x0000000000007919 */ /* 0x000e620000002100 */
[----:B------:R-:W2:Y:S06]  /*0020*/  LDCU UR5, c[0x0][0x2fc] ;  /* 0x00005f80ff0577ac */ /* 0x000eac0008000800 */
[----:B------:R-:W1:Y:S01]  /*0030*/  S2UR UR6, SR_CTAID.X ;  /* 0x00000000000679c3 */ /* 0x000e620000002500 */
[----:B0-----:R-:W-:Y:S01]  /*0040*/  VIADD R1, R1, 0xfffffff0 ;  /* 0xfffffff001017836 */ /* 0x001fe20000000000 */
[----:B------:R-:W0:Y:S01]  /*0050*/  LDCU.128 UR8, c[0x0][0x380] ;  /* 0x00007000ff0877ac */ /* 0x000e220008000c00 */
[----:B------:R-:W3:Y:S05]  /*0060*/  LDCU UR4, c[0x0][0x2f8] ;  /* 0x00005f00ff0477ac */ /* 0x000eea0008000800 */
[----:B------:R-:W1:Y:S02]  /*0070*/  LDC R19, c[0x0][0x360] ;  /* 0x0000d800ff137b82 */ /* 0x000e640000000800 */
[----:B-1----:R-:W-:Y:S01]  /*0080*/  IMAD R0, R19, UR6, R0 ;  /* 0x0000000613007c24 */ /* 0x002fe2000f8e0200 */
[----:B------:R-:W1:Y:S04]  /*0090*/  LDCU UR6, c[0x0][0x370] ;  /* 0x00006e00ff0677ac */ /* 0x000e680008000800 */
[----:B0-----:R-:W-:-:S04]  /*00a0*/  IADD3 R18, P1, PT, R0, UR8, RZ ;  /* 0x0000000800127c10 */ /* 0x001fc8000ff3e0ff */
[----:B------:R-:W-:Y:S01]  /*00b0*/  ISETP.GE.U32.AND P0, PT, R18, UR10, PT ;  /* 0x0000000a12007c0c */ /* 0x000fe2000bf06070 */
[----:B------:R-:W-:Y:S01]  /*00c0*/  IMAD.X R17, RZ, RZ, UR9, P1 ;  /* 0x00000009ff117e24 */ /* 0x000fe200088e06ff */
[----:B---3--:R-:W-:-:S04]  /*00d0*/  IADD3 R16, P1, PT, R1, UR4, RZ ;  /* 0x0000000401107c10 */ /* 0x008fc8000ff3e0ff */
[----:B------:R-:W-:Y:S01]  /*00e0*/  ISETP.GE.U32.AND.EX P0, PT, R17, UR11, PT, P0 ;  /* 0x0000000b11007c0c */ /* 0x000fe2000bf06100 */
[----:B--2---:R-:W-:Y:S02]  /*00f0*/  IMAD.X R2, RZ, RZ, UR5, P1 ;  /* 0x00000005ff027e24 */ /* 0x004fe400088e06ff */
[----:B-1----:R-:W-:-:S10]  /*0100*/  IMAD R19, R19, UR6, RZ ;  /* 0x0000000613137c24 */ /* 0x002fd4000f8e02ff */
[----:B------:R-:W-:Y:S05]  /*0110*/  @P0 EXIT ;  /* 0x000000000000094d */ /* 0x000fea0003800000 */
.L_x_7:
[----:B------:R-:W-:Y:S01]  /*0120*/  LOP3.LUT R3, R18, 0xf3bcc909, RZ, 0x3c, !PT ;  /* 0xf3bcc90912037812 */ /* 0x000fe200078e3cff */
[----:B------:R-:W-:Y:S01]  /*0130*/  BSSY.RECONVERGENT B0, `(.L_x_0) ;  /* 0x0000076000007945 */ /* 0x000fe20003800200 */
[----:B------:R-:W-:Y:S02]  /*0140*/  LOP3.LUT R4, R17, 0x6a09e667, RZ, 0x3c, !PT ;  /* 0x6a09e66711047812 */ /* 0x000fe400078e3cff */
[----:B------:R-:W-:Y:S02]  /*0150*/  IADD3 R3, P0, PT, R3, 0x7f4a7c15, RZ ;  /* 0x7f4a7c1503037810 */ /* 0x000fe40007f1e0ff */
[----:B------:R-:W-:Y:S02]  /*0160*/  LOP3.LUT R8, R17, 0x9f5d79d1, RZ, 0x3c, !PT ;  /* 0x9f5d79d111087812 */ /* 0x000fe400078e3cff */
[----:B------:R-:W-:Y:S02]  /*0170*/  IADD3.X R4, PT, PT, R4, -0x61c88647, RZ, P0, !PT ;  /* 0x9e3779b904047810 */ /* 0x000fe400007fe4ff */
[----:B------:R-:W-:-:S02]  /*0180*/  LOP3.LUT R7, R18, 0x8d72220a, RZ, 0x3c, !PT ;  /* 0x8d72220a12077812 */ /* 0x000fc400078e3cff */
[----:B------:R-:W-:Y:S02]  /*0190*/  LOP3.LUT R4, R4, 0x4c45b69e, RZ, 0x3c, !PT ;  /* 0x4c45b69e04047812 */ /* 0x000fe400078e3cff */
[----:B------:R-:W-:Y:S02]  /*01a0*/  SHF.R.U32.HI R6, RZ, 0x1e, R8 ;  /* 0x0000001eff067819 */ /* 0x000fe40000011608 */
[----:B------:R-:W-:Y:S02]  /*01b0*/  SHF.R.U32.HI R0, RZ, 0x1e, R4 ;  /* 0x0000001eff007819 */ /* 0x000fe40000011604 */
[----:B------:R-:W-:Y:S02]  /*01c0*/  LOP3.LUT R3, R3, 0x40dba4ce, RZ, 0x3c, !PT ;  /* 0x40dba4ce03037812 */ /* 0x000fe400078e3cff */
[----:B------:R-:W-:Y:S02]  /*01d0*/  SHF.R.U64 R7, R7, 0x1e, R8 ;  /* 0x0000001e07077819 */ /* 0x000fe40000001208 */
[----:B------:R-:W-:-:S02]  /*01e0*/  LOP3.LUT R5, R6, 0x9f5d79d1, R17, 0x96, !PT ;  /* 0x9f5d79d106057812 */ /* 0x000fc400078e9611 */
[----:B------:R-:W-:Y:S02]  /*01f0*/  LOP3.LUT R0, R0, R4, RZ, 0x3c, !PT ;  /* 0x0000000400007212 */ /* 0x000fe400078e3cff */
[----:B------:R-:W-:Y:S01]  /*0200*/  SHF.R.U64 R4, R3, 0x1e, R4 ;  /* 0x0000001e03047819 */ /* 0x000fe20000001204 */
[----:B------:R-:W-:Y:S01]  /*0210*/  IMAD R5, R5, 0x1ce4e5b9, RZ ;  /* 0x1ce4e5b905057824 */ /* 0x000fe200078e02ff */
[----:B------:R-:W-:Y:S01]  /*0220*/  LOP3.LUT R6, R7, 0x8d72220a, R18, 0x96, !PT ;  /* 0x8d72220a07067812 */ /* 0x000fe200078e9612 */
[----:B------:R-:W-:Y:S01]  /*0230*/  IMAD R9, R0, 0x1ce4e5b9, RZ ;  /* 0x1ce4e5b900097824 */ /* 0x000fe200078e02ff */
[----:B------:R-:W-:-:S03]  /*0240*/  LOP3.LUT R4, R4, R3, RZ, 0x3c, !PT ;  /* 0x0000000304047212 */ /* 0x000fc600078e3cff */
[C---:B------:R-:W-:Y:S02]  /*0250*/  IMAD R3, R6.reuse, -0x40a7b893, R5 ;  /* 0xbf58476d06037824 */ /* 0x040fe400078e0205 */
[----:B------:R-:W-:-:S04]  /*0260*/  IMAD.WIDE.U32 R6, R6, 0x1ce4e5b9, RZ ;  /* 0x1ce4e5b906067825 */ /* 0x000fc800078e00ff */
[C---:B------:R-:W-:Y:S02]  /*0270*/  IMAD R9, R4.reuse, -0x40a7b893, R9 ;  /* 0xbf58476d04097824 */ /* 0x040fe400078e0209 */
[----:B------:R-:W-:-:S04]  /*0280*/  IMAD.WIDE.U32 R4, R4, 0x1ce4e5b9, RZ ;  /* 0x1ce4e5b904047825 */ /* 0x000fc800078e00ff */
[----:B------:R-:W-:Y:S02]  /*0290*/  IMAD.IADD R8, R7, 0x1, R3 ;  /* 0x0000000107087824 */ /* 0x000fe400078e0203 */
[----:B------:R-:W-:-:S03]  /*02a0*/  IMAD.IADD R3, R5, 0x1, R9 ;  /* 0x0000000105037824 */ /* 0x000fc600078e0209 */
[--C-:B------:R-:W-:Y:S02]  /*02b0*/  SHF.R.U32.HI R5, RZ, 0x1b, R8.reuse ;  /* 0x0000001bff057819 */ /* 0x100fe40000011608 */
[--C-:B------:R-:W-:Y:S02]  /*02c0*/  SHF.R.U32.HI R0, RZ, 0x1b, R3.reuse ;  /* 0x0000001bff007819 */ /* 0x100fe40000011603 */
[----:B------:R-:W-:Y:S02]  /*02d0*/  SHF.R.U64 R7, R6, 0x1b, R8 ;  /* 0x0000001b06077819 */ /* 0x000fe40000001208 */
[----:B------:R-:W-:Y:S02]  /*02e0*/  LOP3.LUT R5, R5, R8, RZ, 0x3c, !PT ;  /* 0x0000000805057212 */ /* 0x000fe400078e3cff */
[----:B------:R-:W-:Y:S02]  /*02f0*/  LOP3.LUT R0, R0, R3, RZ, 0x3c, !PT ;  /* 0x0000000300007212 */ /* 0x000fe400078e3cff */
[----:B------:R-:W-:Y:S01]  /*0300*/  SHF.R.U64 R3, R4, 0x1b, R3 ;  /* 0x0000001b04037819 */ /* 0x000fe20000001203 */
[----:B------:R-:W-:Y:S01]  /*0310*/  IMAD R5, R5, 0x133111eb, RZ ;  /* 0x133111eb05057824 */ /* 0x000fe200078e02ff */
[----:B------:R-:W-:Y:S01]  /*0320*/  LOP3.LUT R6, R7, R6, RZ, 0x3c, !PT ;  /* 0x0000000607067212 */ /* 0x000fe200078e3cff */
        /* <DEDUP_REMOVED lines=8> */
[--C-:B------:R-:W-:Y:S02]  /*03b0*/  SHF.R.U64 R9, R6, 0x1f, R8.reuse ;  /* 0x0000001f06097819 */ /* 0x100fe40000001208 */
[--C-:B------:R-:W-:Y:S02]  /*03c0*/  SHF.R.U64 R5, R4, 0x1f, R3.reuse ;  /* 0x0000001f04057819 */ /* 0x100fe40000001203 */
[----:B------:R-:W-:Y:S02]  /*03d0*/  SHF.R.U32.HI R0, RZ, 0x1f, R3 ;  /* 0x0000001fff007819 */ /* 0x000fe40000011603 */
[----:B------:R-:W-:Y:S02]  /*03e0*/  SHF.R.U32.HI R7, RZ, 0x1f, R8 ;  /* 0x0000001fff077819 */ /* 0x000fe40000011608 */
[----:B------:R-:W-:Y:S02]  /*03f0*/  LOP3.LUT R4, R5, R4, RZ, 0x3c, !PT ;  /* 0x0000000405047212 */ /* 0x000fe400078e3cff */
[----:B------:R-:W-:Y:S01]  /*0400*/  LOP3.LUT R5, R0, R3, RZ, 0x3c, !PT ;  /* 0x0000000300057212 */ /* 0x000fe200078e3cff */
[----:B------:R-:W-:Y:S01]  /*0410*/  IMAD.MOV.U32 R3, RZ, RZ, RZ ;  /* 0x000000ffff037224 */ /* 0x000fe200078e00ff */
[----:B------:R-:W-:-:S02]  /*0420*/  LOP3.LUT R9, R9, R6, RZ, 0x3c, !PT ;  /* 0x0000000609097212 */ /* 0x000fc400078e3cff */
[----:B------:R-:W-:-:S07]  /*0430*/  LOP3.LUT R7, R7, R8, RZ, 0x3c, !PT ;  /* 0x0000000807077212 */ /* 0x000fce00078e3cff */
.L_x_4:
[----:B------:R-:W-:Y:S01]  /*0440*/  LOP3.LUT R8, R9, R4, RZ, 0x3c, !PT ;  /* 0x0000000409087212 */ /* 0x000fe200078e3cff */
[----:B------:R-:W-:Y:S01]  /*0450*/  UMOV UR4, 0x9999999a ;  /* 0x9999999a00047882 */ /* 0x000fe20000000000 */
[----:B------:R-:W-:Y:S01]  /*0460*/  LOP3.LUT R11, R7, R5, RZ, 0x3c, !PT ;  /* 0x00000005070b7212 */ /* 0x000fe200078e3cff */
[----:B------:R-:W-:Y:S01]  /*0470*/  UMOV UR5, 0x3f999999 ;  /* 0x3f99999900057882 */ /* 0x000fe20000000000 */
[----:B------:R-:W-:Y:S01]  /*0480*/  SHF.L.W.U32.HI R0, R9, 0x11, R7 ;  /* 0x0000001109007819 */ /* 0x000fe20000010e07 */
[C---:B------:R-:W-:Y:S01]  /*0490*/  IMAD.SHL.U32 R5, R8.reuse, 0x200000, RZ ;  /* 0x0020000008057824 */ /* 0x040fe200078e00ff */
[----:B------:R-:W-:Y:S01]  /*04a0*/  SHF.L.W.U32.HI R7, R7, 0x11, R9 ;  /* 0x0000001107077819 */ /* 0x000fe20000010e09 */
[----:B------:R-:W-:Y:S01]  /*04b0*/  BSSY.RECONVERGENT B1, `(.L_x_1) ;  /* 0x0000039000017945 */ /* 0x000fe20003800200 */
[C---:B------:R-:W-:Y:S02]  /*04c0*/  SHF.L.U64.HI R4, R8.reuse, 0x15, R11 ;  /* 0x0000001508047819 */ /* 0x040fe4000001020b */
[----:B------:R-:W-:-:S02]  /*04d0*/  LOP3.LUT R9, R8, R0, R5, 0x96, !PT ;  /* 0x0000000008097212 */ /* 0x000fc400078e9605 */
[C---:B------:R-:W-:Y:S02]  /*04e0*/  SHF.L.W.U32.HI R6, R11.reuse, 0x1c, R8 ;  /* 0x0000001c0b067819 */ /* 0x040fe40000010e08 */
[----:B------:R-:W-:Y:S02]  /*04f0*/  LOP3.LUT R7, R11, R7, R4, 0x96, !PT ;  /* 0x000000070b077212 */ /* 0x000fe400078e9604 */
[----:B------:R-:W-:Y:S02]  /*0500*/  SHF.L.W.U32.HI R0, R8, 0x1c, R11 ;  /* 0x0000001c08007819 */ /* 0x000fe40000010e0b */
[----:B------:R-:W-:Y:S02]  /*0510*/  IADD3 R4, P0, PT, R6, R9, RZ ;  /* 0x0000000906047210 */ /* 0x000fe40007f1e0ff */
[----:B------:R-:W-:Y:S02]  /*0520*/  LOP3.LUT R14, R9, R6, RZ, 0x3c, !PT ;  /* 0x00000006090e7212 */ /* 0x000fe400078e3cff */
[----:B------:R-:W-:Y:S01]  /*0530*/  LOP3.LUT R21, R7, R0, RZ, 0x3c, !PT ;  /* 0x0000000007157212 */ /* 0x000fe200078e3cff */
[--C-:B------:R-:W-:Y:S01]  /*0540*/  IMAD.X R5, R0, 0x1, R7.reuse, P0 ;  /* 0x0000000100057824 */ /* 0x100fe200000e0607 */
[----:B------:R-:W-:Y:S01]  /*0550*/  SHF.L.W.U32.HI R12, R9, 0x11, R7 ;  /* 0x00000011090c7819 */ /* 0x000fe20000010e07 */
[C---:B------:R-:W-:Y:S01]  /*0560*/  IMAD.SHL.U32 R13, R14.reuse, 0x200000, RZ ;  /* 0x002000000e0d7824 */ /* 0x040fe200078e00ff */
[----:B------:R-:W-:-:S02]  /*0570*/  SHF.L.U64.HI R15, R14, 0x15, R21 ;  /* 0x000000150e0f7819 */ /* 0x000fc40000010215 */
[----:B------:R-:W-:Y:S02]  /*0580*/  SHF.L.W.U32.HI R8, R5, 0x11, R4 ;  /* 0x0000001105087819 */ /* 0x000fe40000010e04 */
[----:B------:R-:W-:Y:S02]  /*0590*/  SHF.L.W.U32.HI R4, R4, 0x11, R5 ;  /* 0x0000001104047819 */ /* 0x000fe40000010e05 */
[----:B------:R-:W-:Y:S02]  /*05a0*/  IADD3 R8, P0, PT, R8, R9, RZ ;  /* 0x0000000908087210 */ /* 0x000fe40007f1e0ff */
[----:B------:R-:W-:-:S03]  /*05b0*/  LOP3.LUT R12, R12, R13, RZ, 0x3c, !PT ;  /* 0x0000000d0c0c7212 */ /* 0x000fc600078e3cff */
[----:B------:R-:W-:-:S05]  /*05c0*/  IMAD.X R5, R4, 0x1, R7, P0 ;  /* 0x0000000104057824 */ /* 0x000fca00000e0607 */
[--C-:B------:R-:W-:Y:S02]  /*05d0*/  SHF.R.U64 R10, R8, 0xb, R5.reuse ;  /* 0x0000000b080a7819 */ /* 0x100fe40000001205 */
[----:B------:R-:W-:Y:S02]  /*05e0*/  SHF.R.U32.HI R11, RZ, 0xb, R5 ;  /* 0x0000000bff0b7819 */ /* 0x000fe40000011605 */
[----:B------:R-:W-:Y:S02]  /*05f0*/  SHF.L.W.U32.HI R8, R7, 0x11, R9 ;  /* 0x0000001107087819 */ /* 0x000fe40000010e09 */
[----:B------:R-:W0:Y:S01]  /*0600*/  I2F.F64.U64 R4, R10 ;  /* 0x0000000a00047312 */ /* 0x000e220000301800 */
[----:B------:R-:W-:Y:S01]  /*0610*/  LOP3.LUT R9, R12, R9, R6, 0x96, !PT ;  /* 0x000000090c097212 */ /* 0x000fe200078e9606 */
[----:B------:R-:W-:Y:S01]  /*0620*/  IMAD.MOV.U32 R6, RZ, RZ, -0x1 ;  /* 0xffffffffff067424 */ /* 0x000fe200078e00ff */
[----:B------:R-:W-:-:S04]  /*0630*/  LOP3.LUT R8, R8, R15, RZ, 0x3c, !PT ;  /* 0x0000000f08087212 */ /* 0x000fc800078e3cff */
[----:B------:R-:W-:Y:S01]  /*0640*/  LOP3.LUT R7, R8, R7, R0, 0x96, !PT ;  /* 0x0000000708077212 */ /* 0x000fe200078e9600 */
[----:B------:R-:W-:Y:S01]  /*0650*/  IMAD.MOV.U32 R0, RZ, RZ, R3 ;  /* 0x000000ffff007224 */ /* 0x000fe200078e0003 */
[----:B0-----:R-:W-:-:S08]  /*0660*/  DMUL R4, R4, 1.1102230246251565404e-16 ;  /* 0x3ca0000004047828 */ /* 0x001fd00000000000 */
[----:B------:R-:W-:Y:S01]  /*0670*/  DSETP.GEU.AND P0, PT, R4, UR4, PT ;  /* 0x0000000404007e2a */ /* 0x000fe2000bf0e000 */
[----:B------:R-:W-:Y:S02]  /*0680*/  SHF.L.W.U32.HI R5, R14, 0x1c, R21 ;  /* 0x0000001c0e057819 */ /* 0x000fe40000010e15 */
[----:B------:R-:W-:-:S11]  /*0690*/  SHF.L.W.U32.HI R4, R21, 0x1c, R14 ;  /* 0x0000001c15047819 */ /* 0x000fd60000010e0e */
[----:B------:R-:W-:Y:S05]  /*06a0*/  @P0 BRA `(.L_x_2) ;  /* 0x0000000000640947 */ /* 0x000fea0003800000 */
[----:B------:R-:W-:Y:S01]  /*06b0*/  BSSY.RECONVERGENT B2, `(.L_x_2) ;  /* 0x0000018000027945 */ /* 0x000fe20003800200 */
[----:B------:R-:W-:-:S07]  /*06c0*/  IMAD.MOV.U32 R13, RZ, RZ, RZ ;  /* 0x000000ffff0d7224 */ /* 0x000fce00078e00ff */
.L_x_3:
[CC--:B------:R-:W-:Y:S02]  /*06d0*/  IADD3 R6, P0, PT, R9.reuse, R4.reuse, RZ ;  /* 0x0000000409067210 */ /* 0x0c0fe40007f1e0ff */
[----:B------:R-:W-:Y:S02]  /*06e0*/  LOP3.LUT R8, R9, R4, RZ, 0x3c, !PT ;  /* 0x0000000409087212 */ /* 0x000fe400078e3cff */
[C---:B------:R-:W-:Y:S01]  /*06f0*/  LOP3.LUT R15, R7.reuse, R5, RZ, 0x3c, !PT ;  /* 0x00000005070f7212 */ /* 0x040fe200078e3cff */
[C---:B------:R-:W-:Y:S01]  /*0700*/  IMAD.X R11, R7.reuse, 0x1, R5, P0 ;  /* 0x00000001070b7824 */ /* 0x040fe200000e0605 */
[----:B------:R-:W-:Y:S01]  /*0710*/  SHF.L.W.U32.HI R12, R7, 0x11, R9 ;  /* 0x00000011070c7819 */ /* 0x000fe20000010e09 */
[C---:B------:R-:W-:Y:S01]  /*0720*/  IMAD.SHL.U32 R23, R8.reuse, 0x200000, RZ ;  /* 0x0020000008177824 */ /* 0x040fe200078e00ff */
[----:B------:R-:W-:Y:S02]  /*0730*/  SHF.L.U64.HI R21, R8, 0x15, R15 ;  /* 0x0000001508157819 */ /* 0x000fe4000001020f */
[----:B------:R-:W-:-:S02]  /*0740*/  SHF.L.W.U32.HI R6, R11, 0x11, R6 ;  /* 0x000000110b067819 */ /* 0x000fc40000010e06 */
[----:B------:R-:W-:-:S03]  /*0750*/  LOP3.LUT R12, R12, R21, RZ, 0x3c, !PT ;  /* 0x000000150c0c7212 */ /* 0x000fc600078e3cff */
[----:B------:R-:W-:-:S04]  /*0760*/  IMAD.IADD R6, R6, 0x1, R9 ;  /* 0x0000000106067824 */ /* 0x000fc800078e0209 */
[----:B------:R-:W-:Y:S01]  /*0770*/  IMAD.WIDE.U32 R10, R6, 0x3, RZ ;  /* 0x00000003060a7825 */ /* 0x000fe200078e00ff */
[----:B------:R-:W-:Y:S02]  /*0780*/  SHF.L.W.U32.HI R6, R9, 0x11, R7 ;  /* 0x0000001109067819 */ /* 0x000fe40000010e07 */
[----:B------:R-:W-:Y:S02]  /*0790*/  LOP3.LUT R7, R12, R7, R5, 0x96, !PT ;  /* 0x000000070c077212 */ /* 0x000fe400078e9605 */
[----:B------:R-:W-:Y:S02]  /*07a0*/  ISETP.NE.AND P0, PT, R10, RZ, PT ;  /* 0x000000ff0a00720c */ /* 0x000fe40003f05270 */
[----:B------:R-:W-:Y:S02]  /*07b0*/  SHF.L.W.U32.HI R10, R8, 0x1c, R15 ;  /* 0x0000001c080a7819 */ /* 0x000fe40000010e0f */
[----:B------:R-:W-:Y:S02]  /*07c0*/  LOP3.LUT R6, R6, R23, RZ, 0x3c, !PT ;  /* 0x0000001706067212 */ /* 0x000fe400078e3cff */
[----:B------:R-:W-:Y:S01]  /*07d0*/  SHF.L.W.U32.HI R15, R15, 0x1c, R8 ;  /* 0x0000001c0f0f7819 */ /* 0x000fe20000010e08 */
[----:B------:R-:W-:Y:S01]  /*07e0*/  IMAD.MOV.U32 R5, RZ, RZ, R10 ;  /* 0x000000ffff057224 */ /* 0x000fe200078e000a */
[----:B------:R-:W-:Y:S01]  /*07f0*/  LOP3.LUT R9, R6, R9, R4, 0x96, !PT ;  /* 0x0000000906097212 */ /* 0x000fe200078e9604 */
[----:B------:R-:W-:-:S02]  /*0800*/  IMAD.IADD R6, R11, 0x1, R13 ;  /* 0x000000010b067824 */ /* 0x000fc400078e020d */
[----:B------:R-:W-:Y:S02]  /*0810*/  IMAD.MOV.U32 R4, RZ, RZ, R15 ;  /* 0x000000ffff047224 */ /* 0x000fe400078e000f */
[----:B------:R-:W-:Y:S05]  /*0820*/  @!P0 BRA `(.L_x_3) ;  /* 0xfffffffc00a88947 */ /* 0x000fea000383ffff */
[----:B------:R-:W-:Y:S05]  /*0830*/  BSYNC.RECONVERGENT B2 ;  /* 0x0000000000027941 */ /* 0x000fea0003800200 */
.L_x_2:
[----:B------:R-:W-:Y:S05]  /*0840*/  BSYNC.RECONVERGENT B1 ;  /* 0x0000000000017941 */ /* 0x000fea0003800200 */
.L_x_1:
[----:B------:R-:W0:Y:S01]  /*0850*/  LDCU UR4, c[0x0][0x390] ;  /* 0x00007200ff0477ac */ /* 0x000e220008000800 */
[----:B------:R-:W-:Y:S01]  /*0860*/  VIADD R3, R3, 0x1 ;  /* 0x0000000103037836 */ /* 0x000fe20000000000 */
[----:B0-----:R-:W-:-:S13]  /*0870*/  ISETP.NE.AND P0, PT, R6, UR4, PT ;  /* 0x0000000406007c0c */ /* 0x001fda000bf05270 */
[----:B------:R-:W-:Y:S05]  /*0880*/  @!P0 BRA `(.L_x_4) ;  /* 0xfffffff800ec8947 */ /* 0x000fea000383ffff */
[----:B------:R-:W-:Y:S05]  /*0890*/  BSYNC.RECONVERGENT B0 ;  /* 0x0000000000007941 */ /* 0x000fea0003800200 */
.L_x_0:
[----:B------:R-:W-:Y:S01]  /*08a0*/  ISETP.GE.U32.AND P0, PT, R0, 0x5, PT ;  /* 0x000000050000780c */ /* 0x000fe20003f06070 */
[----:B------:R-:W-:-:S12]  /*08b0*/  BSSY.RECONVERGENT B6, `(.L_x_5) ;  /* 0x000000f000067945 */ /* 0x000fd80003800200 */
[----:B------:R-:W-:Y:S05]  /*08c0*/  @!P0 BRA `(.L_x_6) ;  /* 0x0000000000348947 */ /* 0x000fea0003800000 */
[----:B------:R-:W-:Y:S01]  /*08d0*/  IMAD.MOV.U32 R10, RZ, RZ, R18 ;  /* 0x000000ffff0a7224 */ /* 0x000fe200078e0012 */
[----:B------:R-:W-:Y:S01]  /*08e0*/  MOV R3, 0x0 ;  /* 0x0000000000037802 */ /* 0x000fe20000000f00 */
[----:B------:R-:W-:Y:S01]  /*08f0*/  IMAD.MOV.U32 R11, RZ, RZ, R17 ;  /* 0x000000ffff0b7224 */ /* 0x000fe200078e0011 */
[----:B------:R0:W-:Y:S01]  /*0900*/  STL [R1+0x8], R0 ;  /* 0x0000080001007387 */ /* 0x0001e20000100800 */
[----:B------:R-:W1:Y:S01]  /*0910*/  LDCU.64 UR4, c[0x4][0x8] ;  /* 0x01000100ff0477ac */ /* 0x000e620008000a00 */
[----:B------:R0:W2:Y:S01]  /*0920*/  LDC.64 R8, c[0x4][R3] ;  /* 0x0100000003087b82 */ /* 0x0000a20000000a00 */
[----:B------:R-:W-:Y:S01]  /*0930*/  IMAD.MOV.U32 R6, RZ, RZ, R16 ;  /* 0x000000ffff067224 */ /* 0x000fe200078e0010 */
[----:B------:R0:W-:Y:S01]  /*0940*/  STL.64 [R1], R10 ;  /* 0x0000000a01007387 */ /* 0x0001e20000100a00 */
[----:B------:R-:W-:Y:S02]  /*0950*/  IMAD.MOV.U32 R7, RZ, RZ, R2 ;  /* 0x000000ffff077224 */ /* 0x000fe400078e0002 */
[----:B-1----:R-:W-:-:S02]  /*0960*/  IMAD.U32 R4, RZ, RZ, UR4 ;  /* 0x00000004ff047e24 */ /* 0x002fc4000f8e00ff */
[----:B0-----:R-:W-:-:S07]  /*0970*/  IMAD.U32 R5, RZ, RZ, UR5 ;  /* 0x00000005ff057e24 */ /* 0x001fce000f8e00ff */
[----:B------:R-:W-:-:S07]  /*0980*/  LEPC R20, `(.L_x_6) ;  /* 0x000000001014794e */ /* 0x000fce0000000000 */
[----:B--2---:R-:W-:Y:S05]  /*0990*/  CALL.ABS.NOINC R8 ;  /* 0x0000000008007343 */ /* 0x004fea0003c00000 */
.L_x_6:
[----:B------:R-:W-:Y:S05]  /*09a0*/  BSYNC.RECONVERGENT B6 ;  /* 0x0000000000067941 */ /* 0x000fea0003800200 */
.L_x_5:
[----:B------:R-:W0:Y:S01]  /*09b0*/  LDCU.64 UR4, c[0x0][0x388] ;  /* 0x00007100ff0477ac */ /* 0x000e220008000a00 */
[----:B------:R-:W-:-:S05]  /*09c0*/  IADD3 R18, P0, PT, R19, R18, RZ ;  /* 0x0000001213127210 */ /* 0x000fca0007f1e0ff */
[----:B------:R-:W-:Y:S01]  /*09d0*/  IMAD.X R17, RZ, RZ, R17, P0 ;  /* 0x000000ffff117224 */ /* 0x000fe200000e0611 */
[----:B0-----:R-:W-:-:S04]  /*09e0*/  ISETP.GE.U32.AND P0, PT, R18, UR4, PT ;  /* 0x0000000412007c0c */ /* 0x001fc8000bf06070 */
[----:B------:R-:W-:-:S13]  /*09f0*/  ISETP.GE.U32.AND.EX P0, PT, R17, UR5, PT, P0 ;  /* 0x0000000511007c0c */ /* 0x000fda000bf06100 */
[----:B------:R-:W-:Y:S05]  /*0a00*/  @!P0 BRA `(.L_x_7) ;  /* 0xfffffff400c48947 */ /* 0x000fea000383ffff */
[----:B------:R-:W-:Y:S05]  /*0a10*/  EXIT ;  /* 0x000000000000794d */ /* 0x000fea0003800000 */
.L_x_8:
[----:B------:R-:W-:-:S00]  /*0a20*/  BRA `(.L_x_8) ;  /* 0xfffffffc00fc7947 */ /* 0x000fc0000383ffff */
[----:B------:R-:W-:-:S00]  /*0a30*/  NOP ;  /* 0x0000000000007918 */ /* 0x000fc00000000000 */
        /* <DEDUP_REMOVED lines=12> */
.L_x_9:


//--------------------- .nv.global.init           --------------------------
	.section	.nv.global.init,"aw",@progbits
.nv.global.init:
	.type		$str,@object
	.size		$str,(.L_0 - $str)
$str:
        /*0000*/ 	.byte	0x53, 0x65, 0x65, 0x64, 0x20, 0x25, 0x6c, 0x75, 0x20, 0x77, 0x69, 0x74, 0x68, 0x20, 0x25, 0x64
        /*0010*/ 	.byte	0x0a, 0x00
.L_0:


//--------------------- .nv.shared.reserved.0     --------------------------
	.section	.nv.shared.reserved.0,"aw",@nobits
	.weak		__nv_reservedSMEM_offset_0_alias
	.size		__nv_reservedSMEM_offset_0_alias, 0, 64
	.other		__nv_reservedSMEM_offset_0_alias,@"STO_CUDA_RESERVED_SHARED STV_DEFAULT"
__nv_reservedSMEM_offset_0_alias:
	.zero		0
	.zero		64


//--------------------- .nv.constant0._Z6searchmmi --------------------------
	.section	.nv.constant0._Z6searchmmi,"a",@progbits
	.sectionflags	@""
	.align	4
.nv.constant0._Z6searchmmi:
	.zero		916


//--------------------- SYMBOLS --------------------------

	.type		.nv.reservedSmem.offset0,@object
	.size		.nv.reservedSmem.offset0,0x4
	.type		vprintf,@function
